//
// Generated by NVIDIA NVVM Compiler
//
// Compiler Build ID: CL-36424714
// Cuda compilation tools, release 13.0, V13.0.88
// Based on NVVM 20.0.0
//

.version 9.0
.target sm_100
.address_size 64

	// .globl	_Z11life_kernelPiS_iiii
.extern .shared .align 16 .b8 subdomain[];

.visible .entry _Z11life_kernelPiS_iiii(
	.param .u64 .ptr .align 1 _Z11life_kernelPiS_iiii_param_0,
	.param .u64 .ptr .align 1 _Z11life_kernelPiS_iiii_param_1,
	.param .u32 _Z11life_kernelPiS_iiii_param_2,
	.param .u32 _Z11life_kernelPiS_iiii_param_3,
	.param .u32 _Z11life_kernelPiS_iiii_param_4,
	.param .u32 _Z11life_kernelPiS_iiii_param_5
)
{
	.reg .pred 	%p<35>;
	.reg .b32 	%r<106>;
	.reg .b64 	%rd<11>;

	ld.param.u64 	%rd3, [_Z11life_kernelPiS_iiii_param_0];
	ld.param.u64 	%rd2, [_Z11life_kernelPiS_iiii_param_1];
	ld.param.u32 	%r41, [_Z11life_kernelPiS_iiii_param_2];
	ld.param.u32 	%r42, [_Z11life_kernelPiS_iiii_param_3];
	ld.param.u32 	%r43, [_Z11life_kernelPiS_iiii_param_4];
	ld.param.u32 	%r44, [_Z11life_kernelPiS_iiii_param_5];
	cvta.to.global.u64 	%rd1, %rd3;
	mov.u32 	%r45, %ctaid.x;
	mov.u32 	%r46, %ntid.x;
	mov.u32 	%r48, %tid.x;
	mad.lo.s32 	%r1, %r45, %r46, %r48;
	mov.u32 	%r50, %ctaid.y;
	mov.u32 	%r51, %ntid.y;
	mov.u32 	%r52, %tid.y;
	mad.lo.s32 	%r2, %r50, %r51, %r52;
	add.s32 	%r53, %r1, -1;
	rem.u32 	%r3, %r53, %r41;
	add.s32 	%r54, %r2, -1;
	rem.u32 	%r55, %r54, %r42;
	mad.lo.s32 	%r56, %r55, %r41, %r3;
	mul.wide.u32 	%rd4, %r56, 4;
	add.s64 	%rd5, %rd1, %rd4;
	ld.global.u32 	%r57, [%rd5];
	mad.lo.s32 	%r4, %r43, %r52, %r48;
	shl.b32 	%r58, %r4, 2;
	mov.u32 	%r59, subdomain;
	add.s32 	%r5, %r59, %r58;
	st.shared.u32 	[%r5], %r57;
	setp.ge.s32 	%p3, %r44, %r42;
	add.s32 	%r60, %r46, -3;
	setp.le.u32 	%p4, %r48, %r60;
	shl.b32 	%r61, %r43, 2;
	add.s32 	%r6, %r5, %r61;
	or.pred  	%p5, %p3, %p4;
	@%p5 bra 	$L__BB0_2;
	add.s32 	%r62, %r2, 1;
	rem.u32 	%r63, %r62, %r42;
	mad.lo.s32 	%r64, %r63, %r41, %r3;
	mul.wide.u32 	%rd6, %r64, 4;
	add.s64 	%rd7, %rd1, %rd6;
	ld.global.u32 	%r65, [%rd7];
	st.shared.u32 	[%r6], %r65;
$L__BB0_2:
	ld.shared.u32 	%r7, [%r6+4];
	mov.b32 	%r101, 0;
	mov.b32 	%r87, -1;
	mov.u32 	%r95, %r101;
$L__BB0_3:
	mov.u32 	%r8, %r87;
	shl.b32 	%r69, %r8, 2;
	add.s32 	%r70, %r5, %r69;
	ld.shared.u32 	%r68, [%r70+4];
	setp.eq.s32 	%p6, %r68, 2;
	@%p6 bra 	$L__BB0_6;
	setp.ne.s32 	%p7, %r68, 1;
	@%p7 bra 	$L__BB0_7;
	add.s32 	%r101, %r101, 1;
	bra.uni 	$L__BB0_7;
$L__BB0_6:
	add.s32 	%r95, %r95, 1;
	add.s32 	%r101, %r101, 1;
$L__BB0_7:
	setp.eq.s32 	%p8, %r7, 0;
	add.s32 	%r87, %r8, 1;
	setp.lt.s32 	%p9, %r8, 1;
	setp.lt.s32 	%p10, %r101, 4;
	or.pred  	%p1, %p8, %p10;
	and.pred  	%p11, %p9, %p1;
	@%p11 bra 	$L__BB0_3;
	not.pred 	%p12, %p1;
	@%p12 bra 	$L__BB0_27;
	mov.b32 	%r92, -1;
$L__BB0_10:
	mov.u32 	%r17, %r92;
	setp.eq.s32 	%p13, %r17, 0;
	@%p13 bra 	$L__BB0_15;
	shl.b32 	%r73, %r17, 2;
	add.s32 	%r74, %r6, %r73;
	ld.shared.u32 	%r72, [%r74+4];
	setp.eq.s32 	%p14, %r72, 1;
	@%p14 bra 	$L__BB0_14;
	setp.ne.s32 	%p15, %r72, 2;
	@%p15 bra 	$L__BB0_15;
	add.s32 	%r95, %r95, 1;
	add.s32 	%r101, %r101, 1;
	bra.uni 	$L__BB0_15;
$L__BB0_14:
	add.s32 	%r101, %r101, 1;
$L__BB0_15:
	setp.eq.s32 	%p16, %r7, 0;
	add.s32 	%r92, %r17, 1;
	setp.lt.s32 	%p17, %r17, 1;
	setp.lt.s32 	%p18, %r101, 4;
	or.pred  	%p2, %p16, %p18;
	and.pred  	%p19, %p17, %p2;
	@%p19 bra 	$L__BB0_10;
	not.pred 	%p20, %p2;
	@%p20 bra 	$L__BB0_27;
	mov.b32 	%r97, -1;
	shl.b32 	%r78, %r43, 1;
	add.s32 	%r79, %r4, %r78;
$L__BB0_18:
	mov.u32 	%r27, %r101;
	mov.u32 	%r26, %r97;
	setp.eq.s32 	%p21, %r26, 1;
	setp.eq.s32 	%p22, %r27, 0;
	and.pred  	%p23, %p21, %p22;
	mov.b32 	%r101, 0;
	@%p23 bra 	$L__BB0_24;
	add.s32 	%r80, %r79, %r26;
	shl.b32 	%r81, %r80, 2;
	add.s32 	%r83, %r59, %r81;
	ld.shared.u32 	%r77, [%r83+4];
	setp.eq.s32 	%p24, %r77, 1;
	@%p24 bra 	$L__BB0_22;
	setp.ne.s32 	%p25, %r77, 2;
	mov.u32 	%r101, %r27;
	@%p25 bra 	$L__BB0_23;
	add.s32 	%r95, %r95, 1;
	add.s32 	%r101, %r27, 1;
	bra.uni 	$L__BB0_23;
$L__BB0_22:
	add.s32 	%r101, %r27, 1;
$L__BB0_23:
	setp.eq.s32 	%p26, %r7, 0;
	add.s32 	%r97, %r26, 1;
	setp.lt.s32 	%p27, %r26, 1;
	setp.lt.s32 	%p28, %r101, 4;
	or.pred  	%p29, %p26, %p28;
	and.pred  	%p30, %p27, %p29;
	@%p30 bra 	$L__BB0_18;
$L__BB0_24:
	setp.ne.s32 	%p31, %r7, 0;
	@%p31 bra 	$L__BB0_27;
	setp.ne.s32 	%p33, %r101, 3;
	mov.b32 	%r105, 0;
	@%p33 bra 	$L__BB0_28;
	setp.lt.u32 	%p34, %r95, 2;
	selp.b32 	%r105, 1, 2, %p34;
	bra.uni 	$L__BB0_28;
$L__BB0_27:
	add.s32 	%r84, %r101, -4;
	setp.lt.u32 	%p32, %r84, -2;
	selp.b32 	%r105, 0, %r7, %p32;
$L__BB0_28:
	cvta.to.global.u64 	%rd8, %rd2;
	mad.lo.s32 	%r86, %r41, %r2, %r1;
	mul.wide.s32 	%rd9, %r86, 4;
	add.s64 	%rd10, %rd8, %rd9;
	st.global.u32 	[%rd10], %r105;
	bar.sync 	0;
	ret;

}


// ===== COMPILED SASS (sm_100) =====

	.target	sm_100

	.elftype	@"ET_EXEC"


//--------------------- .note.nv.tkinfo           --------------------------
	.section	.note.nv.tkinfo,"",@"SHT_NOTE"
	.sectionflags	@"SHF_NOTE_NV_TKINFO"
	.tkinfo
        /*0018*/ 	.word	0x00000002
        /*0030*/ 	.string	""
        /*0030*/ 	.string	"ptxas"
        /*0030*/ 	.string	"Cuda compilation tools, release 13.0, V13.0.88"
        /*0030*/ 	.string	"Build cuda_13.0.r13.0/compiler.36424714_0"
        /*0030*/ 	.string	"-arch sm_100 -m 64 "



//--------------------- .note.nv.cuinfo           --------------------------
	.section	.note.nv.cuinfo,"",@"SHT_NOTE"
	.sectionflags	@"SHF_NOTE_NV_CUINFO"
        /*0018*/ 	.short	0x0002
        /*001a*/ 	.short	0x0064
        /*001c*/ 	.short	0x0082
	.zero		2


//--------------------- .nv.info                  --------------------------
	.section	.nv.info,"",@"SHT_CUDA_INFO"
	.align	4


	//----- nvinfo : EIATTR_REGCOUNT
	.align		4
        /*0000*/ 	.byte	0x04, 0x2f
        /*0002*/ 	.short	(.L_1 - .L_0)
	.align		4
.L_0:
        /*0004*/ 	.word	index@(_Z11life_kernelPiS_iiii)
        /*0008*/ 	.word	0x00000014


	//----- nvinfo : EIATTR_FRAME_SIZE
	.align		4
.L_1:
        /*000c*/ 	.byte	0x04, 0x11
        /*000e*/ 	.short	(.L_3 - .L_2)
	.align		4
.L_2:
        /*0010*/ 	.word	index@(_Z11life_kernelPiS_iiii)
        /*0014*/ 	.word	0x00000000


	//----- nvinfo : EIATTR_MIN_STACK_SIZE
	.align		4
.L_3:
        /*0018*/ 	.byte	0x04, 0x12
        /*001a*/ 	.short	(.L_5 - .L_4)
	.align		4
.L_4:
        /*001c*/ 	.word	index@(_Z11life_kernelPiS_iiii)
        /*0020*/ 	.word	0x00000000
.L_5:


//--------------------- .nv.compat                --------------------------
	.section	.nv.compat,"",@"SHT_CUDA_COMPAT_INFO"
	.align	4
        /*0000*/ 	.byte	0x02, 0x09, 0x00, 0x00, 0x02, 0x02, 0x01, 0x00, 0x02, 0x05, 0x05, 0x00, 0x03, 0x07, 0x01, 0x01
        /*0010*/ 	.byte	0x02, 0x03, 0x00, 0x00, 0x02, 0x06, 0x01, 0x00, 0x04, 0x0b, 0x08, 0x00, 0x09, 0x00, 0x00, 0x00
        /*0020*/ 	.byte	0x00, 0x00, 0x00, 0x00


//--------------------- .nv.info._Z11life_kernelPiS_iiii --------------------------
	.section	.nv.info._Z11life_kernelPiS_iiii,"",@"SHT_CUDA_INFO"
	.sectionflags	@""
	.align	4


	//----- nvinfo : EIATTR_CUDA_API_VERSION
	.align		4
        /*0000*/ 	.byte	0x04, 0x37
        /*0002*/ 	.short	(.L_7 - .L_6)
.L_6:
        /*0004*/ 	.word	0x00000082


	//----- nvinfo : EIATTR_KPARAM_INFO
	.align		4
.L_7:
        /*0008*/ 	.byte	0x04, 0x17
        /*000a*/ 	.short	(.L_9 - .L_8)
.L_8:
        /*000c*/ 	.word	0x00000000
        /*0010*/ 	.short	0x0005
        /*0012*/ 	.short	0x001c
        /*0014*/ 	.byte	0x00, 0xf0, 0x11, 0x00


	//----- nvinfo : EIATTR_KPARAM_INFO
	.align		4
.L_9:
        /*0018*/ 	.byte	0x04, 0x17
        /*001a*/ 	.short	(.L_11 - .L_10)
.L_10:
        /*001c*/ 	.word	0x00000000
        /*0020*/ 	.short	0x0004
        /*0022*/ 	.short	0x0018
        /*0024*/ 	.byte	0x00, 0xf0, 0x11, 0x00


	//----- nvinfo : EIATTR_KPARAM_INFO
	.align		4
.L_11:
        /*0028*/ 	.byte	0x04, 0x17
        /*002a*/ 	.short	(.L_13 - .L_12)
.L_12:
        /*002c*/ 	.word	0x00000000
        /*0030*/ 	.short	0x0003
        /*0032*/ 	.short	0x0014
        /*0034*/ 	.byte	0x00, 0xf0, 0x11, 0x00


	//----- nvinfo : EIATTR_KPARAM_INFO
	.align		4
.L_13:
        /*0038*/ 	.byte	0x04, 0x17
        /*003a*/ 	.short	(.L_15 - .L_14)
.L_14:
        /*003c*/ 	.word	0x00000000
        /*0040*/ 	.short	0x0002
        /*0042*/ 	.short	0x0010
        /*0044*/ 	.byte	0x00, 0xf0, 0x11, 0x00


	//----- nvinfo : EIATTR_KPARAM_INFO
	.align		4
.L_15:
        /*0048*/ 	.byte	0x04, 0x17
        /*004a*/ 	.short	(.L_17 - .L_16)
.L_16:
        /*004c*/ 	.word	0x00000000
        /*0050*/ 	.short	0x0001
        /*0052*/ 	.short	0x0008
        /*0054*/ 	.byte	0x00, 0xf5, 0x21, 0x00


	//----- nvinfo : EIATTR_KPARAM_INFO
	.align		4
.L_17:
        /*0058*/ 	.byte	0x04, 0x17
        /*005a*/ 	.short	(.L_19 - .L_18)
.L_18:
        /*005c*/ 	.word	0x00000000
        /*0060*/ 	.short	0x0000
        /*0062*/ 	.short	0x0000
        /*0064*/ 	.byte	0x00, 0xf5, 0x21, 0x00


	//----- nvinfo : EIATTR_SPARSE_MMA_MASK
	.align		4
.L_19:
        /*0068*/ 	.byte	0x03, 0x50
        /*006a*/ 	.short	0x0000


	//----- nvinfo : EIATTR_MAXREG_COUNT
	.align		4
        /*006c*/ 	.byte	0x03, 0x1b
        /*006e*/ 	.short	0x00ff


	//----- nvinfo : EIATTR_NUM_BARRIERS
	.align		4
        /*0070*/ 	.byte	0x02, 0x4c
        /*0072*/ 	.byte	0x01
	.zero		1


	//----- nvinfo : EIATTR_MERCURY_ISA_VERSION
	.align		4
        /*0074*/ 	.byte	0x03, 0x5f
        /*0076*/ 	.short	0x0101


	//----- nvinfo : EIATTR_VRC_CTA_INIT_COUNT
	.align		4
        /*0078*/ 	.byte	0x02, 0x4a
	.zero		1
	.zero		1


	//----- nvinfo : EIATTR_EXIT_INSTR_OFFSETS
	.align		4
        /*007c*/ 	.byte	0x04, 0x1c
        /*007e*/ 	.short	(.L_21 - .L_20)


	//   ....[0]....
.L_20:
        /*0080*/ 	.word	0x00000b10


	//----- nvinfo : EIATTR_CRS_STACK_SIZE
	.align		4
.L_21:
        /*0084*/ 	.byte	0x04, 0x1e
        /*0086*/ 	.short	(.L_23 - .L_22)
.L_22:
        /*0088*/ 	.word	0x00000000


	//----- nvinfo : EIATTR_CBANK_PARAM_SIZE
	.align		4
.L_23:
        /*008c*/ 	.byte	0x03, 0x19
        /*008e*/ 	.short	0x0020


	//----- nvinfo : EIATTR_PARAM_CBANK
	.align		4
        /*0090*/ 	.byte	0x04, 0x0a
        /*0092*/ 	.short	(.L_25 - .L_24)
	.align		4
.L_24:
        /*0094*/ 	.word	index@(.nv.constant0._Z11life_kernelPiS_iiii)
        /*0098*/ 	.short	0x0380
        /*009a*/ 	.short	0x0020


	//----- nvinfo : EIATTR_SW_WAR
	.align		4
.L_25:
        /*009c*/ 	.byte	0x04, 0x36
        /*009e*/ 	.short	(.L_27 - .L_26)
.L_26:
        /*00a0*/ 	.word	0x00000008
.L_27:


//--------------------- .nv.callgraph             --------------------------
	.section	.nv.callgraph,"",@"SHT_CUDA_CALLGRAPH"
	.align	4
	.sectionentsize	8
	.align		4
        /*0000*/ 	.word	0x00000000
	.align		4
        /*0004*/ 	.word	0xffffffff
	.align		4
        /*0008*/ 	.word	0x00000000
	.align		4
        /*000c*/ 	.word	0xfffffffe
	.align		4
        /*0010*/ 	.word	0x00000000
	.align		4
        /*0014*/ 	.word	0xfffffffd
	.align		4
        /*0018*/ 	.word	0x00000000
	.align		4
        /*001c*/ 	.word	0xfffffffc


//--------------------- .text._Z11life_kernelPiS_iiii --------------------------
	.section	.text._Z11life_kernelPiS_iiii,"ax",@progbits
	.align	128
        .global         _Z11life_kernelPiS_iiii
        .type           _Z11life_kernelPiS_iiii,@function
        .size           _Z11life_kernelPiS_iiii,(.L_x_20 - _Z11life_kernelPiS_iiii)
        .other          _Z11life_kernelPiS_iiii,@"STO_CUDA_ENTRY STV_DEFAULT"
_Z11life_kernelPiS_iiii:
.text._Z11life_kernelPiS_iiii:
[----:B------:R-:W-:Y:S08]  /*0000*/  LDC R1, c[0x0][0x37c] ;  /* 0x0000df00ff017b82 */ /* 0x000ff00000000800 */
[----:B------:R-:W0:Y:S01]  /*0010*/  LDC.64 R4, c[0x0][0x390] ;  /* 0x0000e400ff047b82 */ /* 0x000e220000000a00 */
[----:B------:R-:W1:Y:S01]  /*0020*/  S2R R7, SR_TID.X ;  /* 0x0000000000077919 */ /* 0x000e620000002100 */
[----:B------:R-:W-:Y:S01]  /*0030*/  PLOP3.LUT P1, PT, PT, PT, PT, 0x8, 0x80 ;  /* 0x000000000080781c */ /* 0x000fe20003f2e170 */
[----:B------:R-:W2:Y:S01]  /*0040*/  LDCU.64 UR6, c[0x0][0x358] ;  /* 0x00006b00ff0677ac */ /* 0x000ea20008000a00 */
[----:B------:R-:W3:Y:S04]  /*0050*/  S2R R0, SR_TID.Y ;  /* 0x0000000000007919 */ /* 0x000ee80000002200 */
[----:B------:R-:W4:Y:S08]  /*0060*/  LDC R12, c[0x0][0x360] ;  /* 0x0000d800ff0c7b82 */ /* 0x000f300000000800 */
[----:B------:R-:W-:Y:S01]  /*0070*/  S2UR UR5, SR_CTAID.Y ;  /* 0x00000000000579c3 */ /* 0x000fe20000002600 */
[----:B0-----:R-:W0:Y:S07]  /*0080*/  I2F.U32.RP R11, R5 ;  /* 0x00000005000b7306 */ /* 0x001e2e0000209000 */
[----:B------:R-:W3:Y:S01]  /*0090*/  LDC R13, c[0x0][0x364] ;  /* 0x0000d900ff0d7b82 */ /* 0x000ee20000000800 */
[----:B------:R-:W5:Y:S07]  /*00a0*/  I2F.U32.RP R6, R4 ;  /* 0x0000000400067306 */ /* 0x000f6e0000209000 */
[----:B------:R-:W2:Y:S01]  /*00b0*/  LDC.64 R2, c[0x0][0x398] ;  /* 0x0000e600ff027b82 */ /* 0x000ea20000000a00 */
[----:B0-----:R-:W0:Y:S07]  /*00c0*/  MUFU.RCP R11, R11 ;  /* 0x0000000b000b7308 */ /* 0x001e2e0000001000 */
[----:B------:R-:W2:Y:S01]  /*00d0*/  S2UR UR4, SR_CTAID.X ;  /* 0x00000000000479c3 */ /* 0x000ea20000002500 */
[----:B-----5:R-:W5:Y:S01]  /*00e0*/  MUFU.RCP R6, R6 ;  /* 0x0000000600067308 */ /* 0x020f620000001000 */
[----:B0-----:R-:W-:-:S07]  /*00f0*/  VIADD R8, R11, 0xffffffe ;  /* 0x0ffffffe0b087836 */ /* 0x001fce0000000000 */
[----:B------:R0:W3:Y:S01]  /*0100*/  F2I.FTZ.U32.TRUNC.NTZ R9, R8 ;  /* 0x0000000800097305 */ /* 0x0000e2000021f000 */
[----:B-----5:R-:W-:Y:S02]  /*0110*/  VIADD R10, R6, 0xffffffe ;  /* 0x0ffffffe060a7836 */ /* 0x020fe40000000000 */
[----:B----4-:R-:W-:-:S05]  /*0120*/  VIADD R6, R12, 0xfffffffd ;  /* 0xfffffffd0c067836 */ /* 0x010fca0000000000 */
[----:B------:R4:W5:Y:S01]  /*0130*/  F2I.FTZ.U32.TRUNC.NTZ R11, R10 ;  /* 0x0000000a000b7305 */ /* 0x000962000021f000 */
[----:B0-----:R-:W-:Y:S01]  /*0140*/  IMAD.MOV.U32 R8, RZ, RZ, RZ ;  /* 0x000000ffff087224 */ /* 0x001fe200078e00ff */
[----:B-1----:R-:W-:Y:S02]  /*0150*/  ISETP.GT.U32.AND P0, PT, R7, R6, PT ;  /* 0x000000060700720c */ /* 0x002fe40003f04070 */
[----:B---3--:R-:W-:Y:S01]  /*0160*/  IADD3 R14, PT, PT, RZ, -R9, RZ ;  /* 0x80000009ff0e7210 */ /* 0x008fe20007ffe0ff */
[----:B----4-:R-:W-:Y:S01]  /*0170*/  HFMA2 R10, -RZ, RZ, 0, 0 ;  /* 0x00000000ff0a7431 */ /* 0x010fe200000001ff */
[----:B--2---:R-:W-:Y:S01]  /*0180*/  ISETP.GE.OR P0, PT, R3, R5, !P0 ;  /* 0x000000050300720c */ /* 0x004fe20004706670 */
[----:B------:R-:W-:Y:S02]  /*0190*/  IMAD R3, R12, UR4, R7 ;  /* 0x000000040c037c24 */ /* 0x000fe4000f8e0207 */
[----:B------:R-:W-:Y:S02]  /*01a0*/  IMAD.MOV.U32 R6, RZ, RZ, R14 ;  /* 0x000000ffff067224 */ /* 0x000fe400078e000e */
[----:B-----5:R-:W-:-:S02]  /*01b0*/  IMAD.MOV R15, RZ, RZ, -R11 ;  /* 0x000000ffff0f7224 */ /* 0x020fc400078e0a0b */
[----:B------:R-:W-:Y:S02]  /*01c0*/  IMAD R17, R6, R5, RZ ;  /* 0x0000000506117224 */ /* 0x000fe400078e02ff */
[----:B------:R-:W-:Y:S02]  /*01d0*/  IMAD R6, R13, UR5, R0 ;  /* 0x000000050d067c24 */ /* 0x000fe4000f8e0200 */
[----:B------:R-:W-:-:S04]  /*01e0*/  IMAD.HI.U32 R13, R9, R17, R8 ;  /* 0x00000011090d7227 */ /* 0x000fc800078e0008 */
[----:B------:R-:W-:Y:S02]  /*01f0*/  IMAD R15, R15, R4, RZ ;  /* 0x000000040f0f7224 */ /* 0x000fe400078e02ff */
[----:B------:R-:W-:Y:S02]  /*0200*/  VIADD R8, R6, 0xffffffff ;  /* 0xffffffff06087836 */ /* 0x000fe40000000000 */
[----:B------:R-:W-:-:S04]  /*0210*/  IMAD.HI.U32 R10, R11, R15, R10 ;  /* 0x0000000f0b0a7227 */ /* 0x000fc800078e000a */
[----:B------:R-:W-:-:S04]  /*0220*/  IMAD.HI.U32 R11, R13, R8, RZ ;  /* 0x000000080d0b7227 */ /* 0x000fc800078e00ff */
[----:B------:R-:W-:Y:S01]  /*0230*/  VIADD R9, R3, 0xffffffff ;  /* 0xffffffff03097836 */ /* 0x000fe20000000000 */
[----:B------:R-:W-:Y:S01]  /*0240*/  IADD3 R15, PT, PT, -R11, RZ, RZ ;  /* 0x000000ff0b0f7210 */ /* 0x000fe20007ffe1ff */
[----:B------:R-:W-:Y:S02]  /*0250*/  @!P0 VIADD R12, R6, 0x1 ;  /* 0x00000001060c8836 */ /* 0x000fe40000000000 */
[----:B------:R-:W-:-:S04]  /*0260*/  IMAD.HI.U32 R10, R10, R9, RZ ;  /* 0x000000090a0a7227 */ /* 0x000fc800078e00ff */
[----:B------:R-:W-:Y:S02]  /*0270*/  IMAD.MOV R14, RZ, RZ, -R10 ;  /* 0x000000ffff0e7224 */ /* 0x000fe400078e0a0a */
[----:B------:R-:W-:Y:S01]  /*0280*/  IMAD R10, R5, R15, R8 ;  /* 0x0000000f050a7224 */ /* 0x000fe200078e0208 */
[----:B------:R-:W-:Y:S01]  /*0290*/  LOP3.LUT R15, RZ, R5, RZ, 0x33, !PT ;  /* 0x00000005ff0f7212 */ /* 0x000fe200078e33ff */
[----:B------:R-:W-:-:S03]  /*02a0*/  @!P0 IMAD.HI.U32 R11, R13, R12, RZ ;  /* 0x0000000c0d0b8227 */ /* 0x000fc600078e00ff */
[----:B------:R-:W-:Y:S01]  /*02b0*/  ISETP.GE.U32.AND P3, PT, R10, R5, PT ;  /* 0x000000050a00720c */ /* 0x000fe20003f66070 */
[----:B------:R-:W-:Y:S02]  /*02c0*/  IMAD R13, R4, R14, R9 ;  /* 0x0000000e040d7224 */ /* 0x000fe400078e0209 */
[----:B------:R-:W-:Y:S01]  /*02d0*/  @!P0 IMAD.MOV R11, RZ, RZ, -R11 ;  /* 0x000000ffff0b8224 */ /* 0x000fe200078e0a0b */
[----:B------:R-:W0:Y:S02]  /*02e0*/  LDC.64 R8, c[0x0][0x380] ;  /* 0x0000e000ff087b82 */ /* 0x000e240000000a00 */
[----:B------:R-:W-:Y:S01]  /*02f0*/  ISETP.GE.U32.AND P2, PT, R13, R4, PT ;  /* 0x000000040d00720c */ /* 0x000fe20003f46070 */
[----:B------:R-:W-:-:S05]  /*0300*/  @!P0 IMAD R12, R5, R11, R12 ;  /* 0x0000000b050c8224 */ /* 0x000fca00078e020c */
[-C--:B------:R-:W-:Y:S01]  /*0310*/  @!P0 ISETP.GE.U32.AND P4, PT, R12, R5.reuse, PT ;  /* 0x000000050c00820c */ /* 0x080fe20003f86070 */
[----:B------:R-:W-:Y:S01]  /*0320*/  @P3 IMAD.IADD R10, R10, 0x1, -R5 ;  /* 0x000000010a0a3824 */ /* 0x000fe200078e0a05 */
[----:B------:R-:W-:Y:S02]  /*0330*/  ISETP.NE.U32.AND P3, PT, R4, RZ, PT ;  /* 0x000000ff0400720c */ /* 0x000fe40003f65070 */
[----:B------:R-:W-:Y:S02]  /*0340*/  @!P0 PLOP3.LUT P1, PT, P4, PT, PT, 0x80, 0x8 ;  /* 0x000000000008881c */ /* 0x000fe4000272f070 */
[----:B------:R-:W-:Y:S02]  /*0350*/  ISETP.GE.U32.AND P5, PT, R10, R5, PT ;  /* 0x000000050a00720c */ /* 0x000fe40003fa6070 */
[----:B------:R-:W-:Y:S02]  /*0360*/  @P2 IADD3 R13, PT, PT, R13, -R4, RZ ;  /* 0x800000040d0d2210 */ /* 0x000fe40007ffe0ff */
[----:B------:R-:W-:-:S02]  /*0370*/  ISETP.NE.U32.AND P2, PT, R5, RZ, PT ;  /* 0x000000ff0500720c */ /* 0x000fc40003f45070 */
[----:B------:R-:W-:-:S05]  /*0380*/  ISETP.GE.U32.AND P4, PT, R13, R4, PT ;  /* 0x000000040d00720c */ /* 0x000fca0003f86070 */
[--C-:B------:R-:W-:Y:S02]  /*0390*/  @P1 IMAD.IADD R12, R12, 0x1, -R5.reuse ;  /* 0x000000010c0c1824 */ /* 0x100fe400078e0a05 */
[----:B------:R-:W-:-:S03]  /*03a0*/  @P5 IMAD.IADD R10, R10, 0x1, -R5 ;  /* 0x000000010a0a5824 */ /* 0x000fc600078e0a05 */
[----:B------:R-:W-:Y:S02]  /*03b0*/  @!P0 ISETP.GE.U32.AND P1, PT, R12, R5, PT ;  /* 0x000000050c00820c */ /* 0x000fe40003f26070 */
[----:B------:R-:W-:Y:S01]  /*03c0*/  SEL R10, R15, R10, !P2 ;  /* 0x0000000a0f0a7207 */ /* 0x000fe20005000000 */
[----:B------:R-:W-:Y:S01]  /*03d0*/  @P4 IMAD.IADD R13, R13, 0x1, -R4 ;  /* 0x000000010d0d4824 */ /* 0x000fe200078e0a04 */
[----:B------:R-:W-:Y:S02]  /*03e0*/  PLOP3.LUT P4, PT, PT, PT, PT, 0x8, 0x80 ;  /* 0x000000000080781c */ /* 0x000fe40003f8e170 */
[----:B------:R-:W-:Y:S02]  /*03f0*/  @!P3 LOP3.LUT R13, RZ, R4, RZ, 0x33, !PT ;  /* 0x00000004ff0db212 */ /* 0x000fe400078e33ff */
[----:B------:R-:W-:-:S03]  /*0400*/  @!P0 PLOP3.LUT P4, PT, P1, PT, PT, 0x80, 0x8 ;  /* 0x000000000008881c */ /* 0x000fc60000f8f070 */
[----:B------:R-:W-:-:S04]  /*0410*/  IMAD R11, R10, R4, R13 ;  /* 0x000000040a0b7224 */ /* 0x000fc800078e020d */
[----:B0-----:R-:W-:-:S06]  /*0420*/  IMAD.WIDE.U32 R10, R11, 0x4, R8 ;  /* 0x000000040b0a7825 */ /* 0x001fcc00078e0008 */
[----:B------:R-:W-:Y:S01]  /*0430*/  @P4 IADD3 R12, PT, PT, R12, -R5, RZ ;  /* 0x800000050c0c4210 */ /* 0x000fe20007ffe0ff */
[----:B------:R0:W2:Y:S03]  /*0440*/  LDG.E R10, desc[UR6][R10.64] ;  /* 0x000000060a0a7981 */ /* 0x0000a6000c1e1900 */
[----:B------:R-:W-:-:S05]  /*0450*/  @!P0 SEL R12, R15, R12, !P2 ;  /* 0x0000000c0f0c8207 */ /* 0x000fca0005000000 */
[----:B------:R-:W-:-:S04]  /*0460*/  @!P0 IMAD R13, R12, R4, R13 ;  /* 0x000000040c0d8224 */ /* 0x000fc800078e020d */
[----:B------:R-:W-:-:S06]  /*0470*/  @!P0 IMAD.WIDE.U32 R8, R13, 0x4, R8 ;  /* 0x000000040d088825 */ /* 0x000fcc00078e0008 */
[----:B------:R1:W3:Y:S01]  /*0480*/  @!P0 LDG.E R9, desc[UR6][R8.64] ;  /* 0x0000000608098981 */ /* 0x0002e2000c1e1900 */
[----:B------:R-:W4:Y:S01]  /*0490*/  S2UR UR5, SR_CgaCtaId ;  /* 0x00000000000579c3 */ /* 0x000f220000008800 */
[----:B------:R-:W-:Y:S01]  /*04a0*/  UMOV UR4, 0x400 ;  /* 0x0000040000047882 */ /* 0x000fe20000000000 */
[----:B------:R-:W-:Y:S02]  /*04b0*/  IMAD R0, R0, R2, R7 ;  /* 0x0000000200007224 */ /* 0x000fe400078e0207 */
[----:B0-----:R-:W-:Y:S01]  /*04c0*/  HFMA2 R11, -RZ, RZ, 0, 0 ;  /* 0x00000000ff0b7431 */ /* 0x001fe200000001ff */
[----:B------:R-:W-:Y:S01]  /*04d0*/  BSSY.RECONVERGENT B0, `(.L_x_0) ;  /* 0x000001a000007945 */ /* 0x000fe20003800200 */
[----:B------:R-:W-:Y:S02]  /*04e0*/  IMAD.MOV.U32 R7, RZ, RZ, RZ ;  /* 0x000000ffff077224 */ /* 0x000fe400078e00ff */
[----:B-1----:R-:W-:Y:S01]  /*04f0*/  IMAD.MOV.U32 R8, RZ, RZ, -0x1 ;  /* 0xffffffffff087424 */ /* 0x002fe200078e00ff */
[----:B----4-:R-:W-:-:S06]  /*0500*/  ULEA UR4, UR5, UR4, 0x18 ;  /* 0x0000000405047291 */ /* 0x010fcc000f8ec0ff */
[----:B------:R-:W-:-:S05]  /*0510*/  LEA R5, R0, UR4, 0x2 ;  /* 0x0000000400057c11 */ /* 0x000fca000f8e10ff */
[----:B------:R-:W-:Y:S01]  /*0520*/  IMAD R2, R2, 0x4, R5 ;  /* 0x0000000402027824 */ /* 0x000fe200078e0205 */
[----:B--2---:R0:W-:Y:S04]  /*0530*/  STS [R5], R10 ;  /* 0x0000000a05007388 */ /* 0x0041e80000000800 */
[----:B------:R0:W1:Y:S04]  /*0540*/  LDS R4, [R2+0x4] ;  /* 0x0000040002047984 */ /* 0x0000680000000800 */
[----:B---3--:R0:W-:Y:S02]  /*0550*/  @!P0 STS [R2], R9 ;  /* 0x0000000902008388 */ /* 0x0081e40000000800 */
.L_x_4:
[----:B0-----:R-:W-:Y:S01]  /*0560*/  IMAD R9, R8, 0x4, R5 ;  /* 0x0000000408097824 */ /* 0x001fe200078e0205 */
[----:B------:R-:W-:Y:S05]  /*0570*/  BSSY.RECONVERGENT B1, `(.L_x_1) ;  /* 0x000000a000017945 */ /* 0x000fea0003800200 */
[----:B------:R-:W0:Y:S02]  /*0580*/  LDS R9, [R9+0x4] ;  /* 0x0000040009097984 */ /* 0x000e240000000800 */
[----:B0-----:R-:W-:-:S13]  /*0590*/  ISETP.NE.AND P0, PT, R9, 0x2, PT ;  /* 0x000000020900780c */ /* 0x001fda0003f05270 */
[----:B------:R-:W-:Y:S05]  /*05a0*/  @!P0 BRA `(.L_x_2) ;  /* 0x0000000000108947 */ /* 0x000fea0003800000 */
[----:B------:R-:W-:-:S13]  /*05b0*/  ISETP.NE.AND P0, PT, R9, 0x1, PT ;  /* 0x000000010900780c */ /* 0x000fda0003f05270 */
[----:B------:R-:W-:Y:S05]  /*05c0*/  @P0 BRA `(.L_x_3) ;  /* 0x0000000000100947 */ /* 0x000fea0003800000 */
[----:B------:R-:W-:Y:S01]  /*05d0*/  VIADD R7, R7, 0x1 ;  /* 0x0000000107077836 */ /* 0x000fe20000000000 */
[----:B------:R-:W-:Y:S06]  /*05e0*/  BRA `(.L_x_3) ;  /* 0x0000000000087947 */ /* 0x000fec0003800000 */
.L_x_2:
[----:B------:R-:W-:Y:S01]  /*05f0*/  VIADD R11, R11, 0x1 ;  /* 0x000000010b0b7836 */ /* 0x000fe20000000000 */
[----:B------:R-:W-:-:S07]  /*0600*/  IADD3 R7, PT, PT, R7, 0x1, RZ ;  /* 0x0000000107077810 */ /* 0x000fce0007ffe0ff */
.L_x_3:
[----:B------:R-:W-:Y:S05]  /*0610*/  BSYNC.RECONVERGENT B1 ;  /* 0x0000000000017941 */ /* 0x000fea0003800200 */
.L_x_1:
[----:B------:R-:W-:Y:S02]  /*0620*/  ISETP.GE.AND P0, PT, R7, 0x4, PT ;  /* 0x000000040700780c */ /* 0x000fe40003f06270 */
[C---:B------:R-:W-:Y:S01]  /*0630*/  ISETP.LT.AND P1, PT, R8.reuse, 0x1, PT ;  /* 0x000000010800780c */ /* 0x040fe20003f21270 */
[----:B------:R-:W-:Y:S01]  /*0640*/  VIADD R8, R8, 0x1 ;  /* 0x0000000108087836 */ /* 0x000fe20000000000 */
[----:B-1----:R-:W-:-:S13]  /*0650*/  ISETP.EQ.OR P0, PT, R4, RZ, !P0 ;  /* 0x000000ff0400720c */ /* 0x002fda0004702670 */
[----:B------:R-:W-:Y:S05]  /*0660*/  @P0 BRA P1, `(.L_x_4) ;  /* 0xfffffffc00bc0947 */ /* 0x000fea000083ffff */
[----:B------:R-:W-:Y:S05]  /*0670*/  BSYNC.RECONVERGENT B0 ;  /* 0x0000000000007941 */ /* 0x000fea0003800200 */
.L_x_0:
[----:B------:R-:W-:Y:S04]  /*0680*/  BSSY.RECONVERGENT B0, `(.L_x_5) ;  /* 0x0000042000007945 */ /* 0x000fe80003800200 */
[----:B------:R-:W-:Y:S05]  /*0690*/  @!P0 BRA `(.L_x_6) ;  /* 0x0000000000f48947 */ /* 0x000fea0003800000 */
[----:B------:R-:W-:Y:S01]  /*06a0*/  BSSY.RECONVERGENT B1, `(.L_x_7) ;  /* 0x0000015000017945 */ /* 0x000fe20003800200 */
[----:B------:R-:W-:-:S07]  /*06b0*/  IMAD.MOV.U32 R5, RZ, RZ, -0x1 ;  /* 0xffffffffff057424 */ /* 0x000fce00078e00ff */
.L_x_11:
[----:B------:R-:W-:Y:S01]  /*06c0*/  ISETP.NE.AND P0, PT, R5, RZ, PT ;  /* 0x000000ff0500720c */ /* 0x000fe20003f05270 */
[----:B------:R-:W-:-:S12]  /*06d0*/  BSSY.RECONVERGENT B2, `(.L_x_8) ;  /* 0x000000c000027945 */ /* 0x000fd80003800200 */
[----:B------:R-:W-:Y:S05]  /*06e0*/  @!P0 BRA `(.L_x_9) ;  /* 0x0000000000288947 */ /* 0x000fea0003800000 */
[----:B------:R-:W-:-:S06]  /*06f0*/  IMAD R8, R5, 0x4, R2 ;  /* 0x0000000405087824 */ /* 0x000fcc00078e0202 */
[----:B------:R-:W0:Y:S02]  /*0700*/  LDS R8, [R8+0x4] ;  /* 0x0000040008087984 */ /* 0x000e240000000800 */
[----:B0-----:R-:W-:-:S13]  /*0710*/  ISETP.NE.AND P0, PT, R8, 0x1, PT ;  /* 0x000000010800780c */ /* 0x001fda0003f05270 */
[----:B------:R-:W-:Y:S05]  /*0720*/  @!P0 BRA `(.L_x_10) ;  /* 0x0000000000148947 */ /* 0x000fea0003800000 */
[----:B------:R-:W-:-:S13]  /*0730*/  ISETP.NE.AND P0, PT, R8, 0x2, PT ;  /* 0x000000020800780c */ /* 0x000fda0003f05270 */
[----:B------:R-:W-:Y:S05]  /*0740*/  @P0 BRA `(.L_x_9) ;  /* 0x0000000000100947 */ /* 0x000fea0003800000 */
[----:B------:R-:W-:Y:S01]  /*0750*/  IADD3 R11, PT, PT, R11, 0x1, RZ ;  /* 0x000000010b0b7810 */ /* 0x000fe20007ffe0ff */
[----:B------:R-:W-:Y:S01]  /*0760*/  VIADD R7, R7, 0x1 ;  /* 0x0000000107077836 */ /* 0x000fe20000000000 */
[----:B------:R-:W-:Y:S06]  /*0770*/  BRA `(.L_x_9) ;  /* 0x0000000000047947 */ /* 0x000fec0003800000 */
.L_x_10:
[----:B------:R-:W-:-:S07]  /*0780*/  VIADD R7, R7, 0x1 ;  /* 0x0000000107077836 */ /* 0x000fce0000000000 */
.L_x_9:
[----:B------:R-:W-:Y:S05]  /*0790*/  BSYNC.RECONVERGENT B2 ;  /* 0x0000000000027941 */ /* 0x000fea0003800200 */
.L_x_8:
[----:B------:R-:W-:Y:S02]  /*07a0*/  ISETP.GE.AND P0, PT, R7, 0x4, PT ;  /* 0x000000040700780c */ /* 0x000fe40003f06270 */
[C---:B------:R-:W-:Y:S02]  /*07b0*/  ISETP.LT.AND P1, PT, R5.reuse, 0x1, PT ;  /* 0x000000010500780c */ /* 0x040fe40003f21270 */
[----:B------:R-:W-:Y:S02]  /*07c0*/  ISETP.EQ.OR P0, PT, R4, RZ, !P0 ;  /* 0x000000ff0400720c */ /* 0x000fe40004702670 */
[----:B------:R-:W-:-:S11]  /*07d0*/  IADD3 R5, PT, PT, R5, 0x1, RZ ;  /* 0x0000000105057810 */ /* 0x000fd60007ffe0ff */
[----:B------:R-:W-:Y:S05]  /*07e0*/  @P0 BRA P1, `(.L_x_11) ;  /* 0xfffffffc00b40947 */ /* 0x000fea000083ffff */
[----:B------:R-:W-:Y:S05]  /*07f0*/  BSYNC.RECONVERGENT B1 ;  /* 0x0000000000017941 */ /* 0x000fea0003800200 */
.L_x_7:
[----:B------:R-:W-:Y:S05]  /*0800*/  @!P0 BRA `(.L_x_6) ;  /* 0x0000000000988947 */ /* 0x000fea0003800000 */
[----:B------:R-:W0:Y:S01]  /*0810*/  LDC R9, c[0x0][0x398] ;  /* 0x0000e600ff097b82 */ /* 0x000e220000000800 */
[----:B------:R-:W-:Y:S01]  /*0820*/  BSSY.RECONVERGENT B1, `(.L_x_12) ;  /* 0x000001b000017945 */ /* 0x000fe20003800200 */
[----:B------:R-:W-:Y:S02]  /*0830*/  IMAD.MOV.U32 R5, RZ, RZ, -0x1 ;  /* 0xffffffffff057424 */ /* 0x000fe400078e00ff */
[----:B0-----:R-:W-:-:S07]  /*0840*/  IMAD R0, R9, 0x2, R0 ;  /* 0x0000000209007824 */ /* 0x001fce00078e0200 */
.L_x_17:
[----:B------:R-:W-:Y:S02]  /*0850*/  ISETP.NE.AND P0, PT, R7, RZ, PT ;  /* 0x000000ff0700720c */ /* 0x000fe40003f05270 */
[----:B------:R-:W-:Y:S02]  /*0860*/  ISETP.EQ.AND P1, PT, R5, 0x1, PT ;  /* 0x000000010500780c */ /* 0x000fe40003f22270 */
[----:B------:R-:W-:Y:S01]  /*0870*/  MOV R8, R7 ;  /* 0x0000000700087202 */ /* 0x000fe20000000f00 */
[----:B------:R-:W-:-:S10]  /*0880*/  IMAD.MOV.U32 R7, RZ, RZ, RZ ;  /* 0x000000ffff077224 */ /* 0x000fd400078e00ff */
[----:B------:R-:W-:Y:S05]  /*0890*/  @!P0 BRA P1, `(.L_x_13) ;  /* 0x00000000004c8947 */ /* 0x000fea0000800000 */
[----:B------:R-:W-:Y:S01]  /*08a0*/  IMAD.IADD R2, R0, 0x1, R5 ;  /* 0x0000000100027824 */ /* 0x000fe200078e0205 */
[----:B------:R-:W-:Y:S04]  /*08b0*/  BSSY.RECONVERGENT B2, `(.L_x_14) ;  /* 0x000000c000027945 */ /* 0x000fe80003800200 */
[----:B------:R-:W-:-:S06]  /*08c0*/  LEA R2, R2, UR4, 0x2 ;  /* 0x0000000402027c11 */ /* 0x000fcc000f8e10ff */
[----:B------:R-:W0:Y:S02]  /*08d0*/  LDS R2, [R2+0x4] ;  /* 0x0000040002027984 */ /* 0x000e240000000800 */
[----:B0-----:R-:W-:-:S13]  /*08e0*/  ISETP.NE.AND P0, PT, R2, 0x1, PT ;  /* 0x000000010200780c */ /* 0x001fda0003f05270 */
[----:B------:R-:W-:Y:S05]  /*08f0*/  @!P0 BRA `(.L_x_15) ;  /* 0x0000000000188947 */ /* 0x000fea0003800000 */
[----:B------:R-:W-:Y:S02]  /*0900*/  ISETP.NE.AND P0, PT, R2, 0x2, PT ;  /* 0x000000020200780c */ /* 0x000fe40003f05270 */
[----:B------:R-:W-:-:S11]  /*0910*/  MOV R7, R8 ;  /* 0x0000000800077202 */ /* 0x000fd60000000f00 */
[----:B------:R-:W-:Y:S05]  /*0920*/  @P0 BRA `(.L_x_16) ;  /* 0x0000000000100947 */ /* 0x000fea0003800000 */
[----:B------:R-:W-:Y:S02]  /*0930*/  VIADD R11, R11, 0x1 ;  /* 0x000000010b0b7836 */ /* 0x000fe40000000000 */
[----:B------:R-:W-:Y:S01]  /*0940*/  VIADD R7, R8, 0x1 ;  /* 0x0000000108077836 */ /* 0x000fe20000000000 */
[----:B------:R-:W-:Y:S06]  /*0950*/  BRA `(.L_x_16) ;  /* 0x0000000000047947 */ /* 0x000fec0003800000 */
.L_x_15:
[----:B------:R-:W-:-:S07]  /*0960*/  IADD3 R7, PT, PT, R8, 0x1, RZ ;  /* 0x0000000108077810 */ /* 0x000fce0007ffe0ff */
.L_x_16:
[----:B------:R-:W-:Y:S05]  /*0970*/  BSYNC.RECONVERGENT B2 ;  /* 0x0000000000027941 */ /* 0x000fea0003800200 */
.L_x_14:
[----:B------:R-:W-:Y:S02]  /*0980*/  ISETP.GE.AND P0, PT, R7, 0x4, PT ;  /* 0x000000040700780c */ /* 0x000fe40003f06270 */
[C---:B------:R-:W-:Y:S01]  /*0990*/  ISETP.LT.AND P1, PT, R5.reuse, 0x1, PT ;  /* 0x000000010500780c */ /* 0x040fe20003f21270 */
[----:B------:R-:W-:Y:S01]  /*09a0*/  VIADD R5, R5, 0x1 ;  /* 0x0000000105057836 */ /* 0x000fe20000000000 */
[----:B------:R-:W-:-:S13]  /*09b0*/  ISETP.EQ.OR P0, PT, R4, RZ, !P0 ;  /* 0x000000ff0400720c */ /* 0x000fda0004702670 */
[----:B------:R-:W-:Y:S05]  /*09c0*/  @P0 BRA P1, `(.L_x_17) ;  /* 0xfffffffc00a00947 */ /* 0x000fea000083ffff */
.L_x_13:
[----:B------:R-:W-:Y:S05]  /*09d0*/  BSYNC.RECONVERGENT B1 ;  /* 0x0000000000017941 */ /* 0x000fea0003800200 */
.L_x_12:
[----:B------:R-:W-:-:S13]  /*09e0*/  ISETP.NE.AND P0, PT, R4, RZ, PT ;  /* 0x000000ff0400720c */ /* 0x000fda0003f05270 */
[----:B------:R-:W-:Y:S05]  /*09f0*/  @P0 BRA `(.L_x_6) ;  /* 0x00000000001c0947 */ /* 0x000fea0003800000 */
[----:B------:R-:W-:Y:S01]  /*0a00*/  ISETP.NE.AND P0, PT, R7, 0x3, PT ;  /* 0x000000030700780c */ /* 0x000fe20003f05270 */
[----:B------:R-:W-:-:S12]  /*0a10*/  IMAD.MOV.U32 R7, RZ, RZ, RZ ;  /* 0x000000ffff077224 */ /* 0x000fd800078e00ff */
[----:B------:R-:W-:Y:S05]  /*0a20*/  @P0 BRA `(.L_x_18) ;  /* 0x00000000001c0947 */ /* 0x000fea0003800000 */
[----:B------:R-:W-:Y:S01]  /*0a30*/  HFMA2 R7, -RZ, RZ, 0, 5.9604644775390625e-08 ;  /* 0x00000001ff077431 */ /* 0x000fe200000001ff */
[----:B------:R-:W-:-:S04]  /*0a40*/  ISETP.GE.U32.AND P0, PT, R11, 0x2, PT ;  /* 0x000000020b00780c */ /* 0x000fc80003f06070 */
[----:B------:R-:W-:Y:S01]  /*0a50*/  SEL R7, R7, 0x2, !P0 ;  /* 0x0000000207077807 */ /* 0x000fe20004000000 */
[----:B------:R-:W-:Y:S08]  /*0a60*/  BRA `(.L_x_18) ;  /* 0x00000000000c7947 */ /* 0x000ff00003800000 */
.L_x_6:
[----:B------:R-:W-:-:S05]  /*0a70*/  VIADD R7, R7, 0xfffffffc ;  /* 0xfffffffc07077836 */ /* 0x000fca0000000000 */
[----:B------:R-:W-:-:S04]  /*0a80*/  ISETP.GE.U32.AND P0, PT, R7, -0x2, PT ;  /* 0xfffffffe0700780c */ /* 0x000fc80003f06070 */
[----:B------:R-:W-:-:S09]  /*0a90*/  SEL R7, R4, RZ, P0 ;  /* 0x000000ff04077207 */ /* 0x000fd20000000000 */
.L_x_18:
[----:B------:R-:W-:Y:S05]  /*0aa0*/  BSYNC.RECONVERGENT B0 ;  /* 0x0000000000007941 */ /* 0x000fea0003800200 */
.L_x_5:
[----:B------:R-:W0:Y:S01]  /*0ab0*/  LDC.64 R4, c[0x0][0x388] ;  /* 0x0000e200ff047b82 */ /* 0x000e220000000a00 */
[----:B------:R-:W1:Y:S02]  /*0ac0*/  LDCU UR5, c[0x0][0x390] ;  /* 0x00007200ff0577ac */ /* 0x000e640008000800 */
[----:B-1----:R-:W-:-:S04]  /*0ad0*/  IMAD R3, R6, UR5, R3 ;  /* 0x0000000506037c24 */ /* 0x002fc8000f8e0203 */
[----:B0-----:R-:W-:-:S05]  /*0ae0*/  IMAD.WIDE R2, R3, 0x4, R4 ;  /* 0x0000000403027825 */ /* 0x001fca00078e0204 */
[----:B------:R-:W-:Y:S01]  /*0af0*/  STG.E desc[UR6][R2.64], R7 ;  /* 0x0000000702007986 */ /* 0x000fe2000c101906 */
[----:B------:R-:W-:Y:S06]  /*0b00*/  BAR.SYNC.DEFER_BLOCKING 0x0 ;  /* 0x0000000000007b1d */ /* 0x000fec0000010000 */
[----:B------:R-:W-:Y:S05]  /*0b10*/  EXIT ;  /* 0x000000000000794d */ /* 0x000fea0003800000 */
.L_x_19:
[----:B------:R-:W-:-:S00]  /*0b20*/  BRA `(.L_x_19) ;  /* 0xfffffffc00fc7947 */ /* 0x000fc0000383ffff */
[----:B------:R-:W-:-:S00]  /*0b30*/  NOP ;  /* 0x0000000000007918 */ /* 0x000fc00000000000 */
        /* <DEDUP_REMOVED lines=12> */
.L_x_20:


//--------------------- .nv.shared._Z11life_kernelPiS_iiii --------------------------
	.section	.nv.shared._Z11life_kernelPiS_iiii,"aw",@nobits
	.sectionflags	@""
	.align	16
	.zero		1024


//--------------------- .nv.shared.reserved.0     --------------------------
	.section	.nv.shared.reserved.0,"aw",@nobits
	.weak		__nv_reservedSMEM_offset_0_alias
	.size		__nv_reservedSMEM_offset_0_alias, 0, 64
	.other		__nv_reservedSMEM_offset_0_alias,@"STO_CUDA_RESERVED_SHARED STV_DEFAULT"
__nv_reservedSMEM_offset_0_alias:
	.zero		0
	.zero		64


//--------------------- .nv.constant0._Z11life_kernelPiS_iiii --------------------------
	.section	.nv.constant0._Z11life_kernelPiS_iiii,"a",@progbits
	.sectionflags	@""
	.align	4
.nv.constant0._Z11life_kernelPiS_iiii:
	.zero		928


//--------------------- SYMBOLS --------------------------

	.type		.nv.reservedSmem.offset0,@object
	.size		.nv.reservedSmem.offset0,0x4
	.type		.nv.reservedSmem.cap,@object
	.size		.nv.reservedSmem.cap,0x4
